//
// Generated by NVIDIA NVVM Compiler
//
// Compiler Build ID: CL-36424714
// Cuda compilation tools, release 13.0, V13.0.88
// Based on NVVM 20.0.0
//

.version 9.0
.target sm_100
.address_size 64

	// .globl	_Z13XW_blockized_iiPfS_S_i
// _ZZ13XW_blockized_iiPfS_S_iE4ds_A has been demoted
// _ZZ13XW_blockized_iiPfS_S_iE4ds_B has been demoted
.extern .shared .align 16 .b8 shared_mem[];

.visible .entry _Z13XW_blockized_iiPfS_S_i(
	.param .u32 _Z13XW_blockized_iiPfS_S_i_param_0,
	.param .u32 _Z13XW_blockized_iiPfS_S_i_param_1,
	.param .u64 .ptr .align 1 _Z13XW_blockized_iiPfS_S_i_param_2,
	.param .u64 .ptr .align 1 _Z13XW_blockized_iiPfS_S_i_param_3,
	.param .u64 .ptr .align 1 _Z13XW_blockized_iiPfS_S_i_param_4,
	.param .u32 _Z13XW_blockized_iiPfS_S_i_param_5
)
{
	.reg .pred 	%p<12>;
	.reg .b32 	%r<34>;
	.reg .b32 	%f<67>;
	.reg .b64 	%rd<13>;
	// demoted variable
	.shared .align 4 .b8 _ZZ13XW_blockized_iiPfS_S_iE4ds_A[1024];
	// demoted variable
	.shared .align 4 .b8 _ZZ13XW_blockized_iiPfS_S_iE4ds_B[1024];
	ld.param.u32 	%r15, [_Z13XW_blockized_iiPfS_S_i_param_0];
	ld.param.u32 	%r16, [_Z13XW_blockized_iiPfS_S_i_param_1];
	ld.param.u64 	%rd3, [_Z13XW_blockized_iiPfS_S_i_param_2];
	ld.param.u64 	%rd4, [_Z13XW_blockized_iiPfS_S_i_param_3];
	ld.param.u64 	%rd5, [_Z13XW_blockized_iiPfS_S_i_param_4];
	ld.param.u32 	%r17, [_Z13XW_blockized_iiPfS_S_i_param_5];
	mov.u32 	%r18, %ctaid.x;
	mov.u32 	%r19, %ctaid.y;
	mov.u32 	%r1, %tid.x;
	mov.u32 	%r2, %tid.y;
	shl.b32 	%r20, %r19, 4;
	add.s32 	%r3, %r20, %r2;
	shl.b32 	%r21, %r18, 4;
	add.s32 	%r4, %r21, %r1;
	cvt.rn.f32.s32 	%f10, %r15;
	mul.f32 	%f11, %f10, 0f3D800000;
	cvt.rpi.f32.f32 	%f1, %f11;
	setp.leu.f32 	%p1, %f1, 0f00000000;
	mov.f32 	%f66, 0f00000000;
	@%p1 bra 	$L__BB0_7;
	shl.b32 	%r23, %r2, 6;
	mov.u32 	%r24, _ZZ13XW_blockized_iiPfS_S_iE4ds_A;
	add.s32 	%r5, %r24, %r23;
	shl.b32 	%r25, %r1, 2;
	add.s32 	%r6, %r5, %r25;
	mul.lo.s32 	%r7, %r3, %r15;
	mov.u32 	%r26, _ZZ13XW_blockized_iiPfS_S_iE4ds_B;
	add.s32 	%r9, %r26, %r25;
	add.s32 	%r8, %r9, %r23;
	cvta.to.global.u64 	%rd1, %rd3;
	cvta.to.global.u64 	%rd2, %rd5;
	mov.f32 	%f66, 0f00000000;
	mov.b32 	%r33, 0;
$L__BB0_2:
	setp.ge.s32 	%p2, %r3, %r17;
	shl.b32 	%r11, %r33, 4;
	add.s32 	%r27, %r11, %r1;
	setp.ge.s32 	%p3, %r27, %r15;
	mov.f32 	%f64, 0f00000000;
	or.pred  	%p4, %p2, %p3;
	@%p4 bra 	$L__BB0_4;
	add.s32 	%r28, %r27, %r7;
	mul.wide.s32 	%rd6, %r28, 4;
	add.s64 	%rd7, %rd1, %rd6;
	ld.global.f32 	%f64, [%rd7];
$L__BB0_4:
	setp.ge.s32 	%p5, %r4, %r16;
	st.shared.f32 	[%r6], %f64;
	add.s32 	%r13, %r11, %r2;
	setp.ge.s32 	%p6, %r13, %r15;
	mov.f32 	%f65, 0f00000000;
	or.pred  	%p7, %p6, %p5;
	@%p7 bra 	$L__BB0_6;
	mad.lo.s32 	%r30, %r13, %r16, %r4;
	mul.wide.s32 	%rd8, %r30, 4;
	add.s64 	%rd9, %rd2, %rd8;
	ld.global.f32 	%f65, [%rd9];
$L__BB0_6:
	st.shared.f32 	[%r8], %f65;
	bar.sync 	0;
	ld.shared.f32 	%f15, [%r5];
	ld.shared.f32 	%f16, [%r9];
	fma.rn.f32 	%f17, %f15, %f16, %f66;
	ld.shared.f32 	%f18, [%r5+4];
	ld.shared.f32 	%f19, [%r9+64];
	fma.rn.f32 	%f20, %f18, %f19, %f17;
	ld.shared.f32 	%f21, [%r5+8];
	ld.shared.f32 	%f22, [%r9+128];
	fma.rn.f32 	%f23, %f21, %f22, %f20;
	ld.shared.f32 	%f24, [%r5+12];
	ld.shared.f32 	%f25, [%r9+192];
	fma.rn.f32 	%f26, %f24, %f25, %f23;
	ld.shared.f32 	%f27, [%r5+16];
	ld.shared.f32 	%f28, [%r9+256];
	fma.rn.f32 	%f29, %f27, %f28, %f26;
	ld.shared.f32 	%f30, [%r5+20];
	ld.shared.f32 	%f31, [%r9+320];
	fma.rn.f32 	%f32, %f30, %f31, %f29;
	ld.shared.f32 	%f33, [%r5+24];
	ld.shared.f32 	%f34, [%r9+384];
	fma.rn.f32 	%f35, %f33, %f34, %f32;
	ld.shared.f32 	%f36, [%r5+28];
	ld.shared.f32 	%f37, [%r9+448];
	fma.rn.f32 	%f38, %f36, %f37, %f35;
	ld.shared.f32 	%f39, [%r5+32];
	ld.shared.f32 	%f40, [%r9+512];
	fma.rn.f32 	%f41, %f39, %f40, %f38;
	ld.shared.f32 	%f42, [%r5+36];
	ld.shared.f32 	%f43, [%r9+576];
	fma.rn.f32 	%f44, %f42, %f43, %f41;
	ld.shared.f32 	%f45, [%r5+40];
	ld.shared.f32 	%f46, [%r9+640];
	fma.rn.f32 	%f47, %f45, %f46, %f44;
	ld.shared.f32 	%f48, [%r5+44];
	ld.shared.f32 	%f49, [%r9+704];
	fma.rn.f32 	%f50, %f48, %f49, %f47;
	ld.shared.f32 	%f51, [%r5+48];
	ld.shared.f32 	%f52, [%r9+768];
	fma.rn.f32 	%f53, %f51, %f52, %f50;
	ld.shared.f32 	%f54, [%r5+52];
	ld.shared.f32 	%f55, [%r9+832];
	fma.rn.f32 	%f56, %f54, %f55, %f53;
	ld.shared.f32 	%f57, [%r5+56];
	ld.shared.f32 	%f58, [%r9+896];
	fma.rn.f32 	%f59, %f57, %f58, %f56;
	ld.shared.f32 	%f60, [%r5+60];
	ld.shared.f32 	%f61, [%r9+960];
	fma.rn.f32 	%f66, %f60, %f61, %f59;
	bar.sync 	0;
	add.s32 	%r33, %r33, 1;
	cvt.rn.f32.u32 	%f62, %r33;
	setp.gt.f32 	%p8, %f1, %f62;
	@%p8 bra 	$L__BB0_2;
$L__BB0_7:
	setp.ge.s32 	%p9, %r3, %r17;
	setp.ge.s32 	%p10, %r4, %r16;
	or.pred  	%p11, %p9, %p10;
	@%p11 bra 	$L__BB0_9;
	mad.lo.s32 	%r32, %r16, %r3, %r4;
	cvta.to.global.u64 	%rd10, %rd4;
	mul.wide.u32 	%rd11, %r32, 4;
	add.s64 	%rd12, %rd10, %rd11;
	st.global.f32 	[%rd12], %f66;
$L__BB0_9:
	ret;

}
	// .globl	_Z27logSoftmax_AX_parallalized_iPfS_PiS0_S_i
.visible .entry _Z27logSoftmax_AX_parallalized_iPfS_PiS0_S_i(
	.param .u32 _Z27logSoftmax_AX_parallalized_iPfS_PiS0_S_i_param_0,
	.param .u64 .ptr .align 1 _Z27logSoftmax_AX_parallalized_iPfS_PiS0_S_i_param_1,
	.param .u64 .ptr .align 1 _Z27logSoftmax_AX_parallalized_iPfS_PiS0_S_i_param_2,
	.param .u64 .ptr .align 1 _Z27logSoftmax_AX_parallalized_iPfS_PiS0_S_i_param_3,
	.param .u64 .ptr .align 1 _Z27logSoftmax_AX_parallalized_iPfS_PiS0_S_i_param_4,
	.param .u64 .ptr .align 1 _Z27logSoftmax_AX_parallalized_iPfS_PiS0_S_i_param_5,
	.param .u32 _Z27logSoftmax_AX_parallalized_iPfS_PiS0_S_i_param_6
)
{
	.reg .pred 	%p<16>;
	.reg .b32 	%r<60>;
	.reg .b32 	%f<68>;
	.reg .b64 	%rd<47>;

	ld.param.u32 	%r23, [_Z27logSoftmax_AX_parallalized_iPfS_PiS0_S_i_param_0];
	ld.param.u64 	%rd19, [_Z27logSoftmax_AX_parallalized_iPfS_PiS0_S_i_param_1];
	ld.param.u64 	%rd17, [_Z27logSoftmax_AX_parallalized_iPfS_PiS0_S_i_param_2];
	ld.param.u64 	%rd18, [_Z27logSoftmax_AX_parallalized_iPfS_PiS0_S_i_param_3];
	ld.param.u64 	%rd20, [_Z27logSoftmax_AX_parallalized_iPfS_PiS0_S_i_param_4];
	ld.param.u64 	%rd21, [_Z27logSoftmax_AX_parallalized_iPfS_PiS0_S_i_param_5];
	ld.param.u32 	%r24, [_Z27logSoftmax_AX_parallalized_iPfS_PiS0_S_i_param_6];
	cvta.to.global.u64 	%rd1, %rd21;
	cvta.to.global.u64 	%rd2, %rd19;
	cvta.to.global.u64 	%rd3, %rd20;
	mov.u32 	%r1, %ctaid.x;
	mov.u32 	%r2, %tid.x;
	setp.ge.s32 	%p1, %r1, %r24;
	@%p1 bra 	$L__BB1_19;
	cvta.to.global.u64 	%rd22, %rd18;
	shl.b32 	%r25, %r2, 2;
	mov.u32 	%r26, shared_mem;
	add.s32 	%r3, %r26, %r25;
	mov.b32 	%r27, 0;
	st.shared.u32 	[%r3], %r27;
	mul.wide.u32 	%rd23, %r1, 4;
	add.s64 	%rd24, %rd22, %rd23;
	ld.global.u32 	%r28, [%rd24];
	cvt.s64.s32 	%rd4, %r28;
	ld.global.u32 	%r4, [%rd24+4];
	sub.s32 	%r5, %r4, %r28;
	bar.sync 	0;
	setp.lt.s32 	%p2, %r5, 1;
	@%p2 bra 	$L__BB1_8;
	cvt.u32.u64 	%r30, %rd4;
	and.b32  	%r6, %r5, 3;
	sub.s32 	%r31, %r30, %r4;
	setp.gt.u32 	%p3, %r31, -4;
	mov.b32 	%r56, 0;
	@%p3 bra 	$L__BB1_5;
	and.b32  	%r56, %r5, 2147483644;
	neg.s32 	%r55, %r56;
	shl.b64 	%rd25, %rd4, 2;
	add.s64 	%rd26, %rd25, 8;
	add.s64 	%rd44, %rd3, %rd26;
	add.s64 	%rd43, %rd1, %rd26;
$L__BB1_4:
	ld.global.u32 	%r32, [%rd44+-8];
	mad.lo.s32 	%r33, %r32, %r23, %r2;
	mul.wide.s32 	%rd27, %r33, 4;
	add.s64 	%rd28, %rd2, %rd27;
	ld.global.f32 	%f2, [%rd28];
	ld.global.f32 	%f3, [%rd43+-8];
	ld.shared.f32 	%f4, [%r3];
	fma.rn.f32 	%f5, %f2, %f3, %f4;
	st.shared.f32 	[%r3], %f5;
	bar.sync 	0;
	ld.global.u32 	%r34, [%rd44+-4];
	mad.lo.s32 	%r35, %r34, %r23, %r2;
	mul.wide.s32 	%rd29, %r35, 4;
	add.s64 	%rd30, %rd2, %rd29;
	ld.global.f32 	%f6, [%rd30];
	ld.global.f32 	%f7, [%rd43+-4];
	ld.shared.f32 	%f8, [%r3];
	fma.rn.f32 	%f9, %f6, %f7, %f8;
	st.shared.f32 	[%r3], %f9;
	bar.sync 	0;
	ld.global.u32 	%r36, [%rd44];
	mad.lo.s32 	%r37, %r36, %r23, %r2;
	mul.wide.s32 	%rd31, %r37, 4;
	add.s64 	%rd32, %rd2, %rd31;
	ld.global.f32 	%f10, [%rd32];
	ld.global.f32 	%f11, [%rd43];
	ld.shared.f32 	%f12, [%r3];
	fma.rn.f32 	%f13, %f10, %f11, %f12;
	st.shared.f32 	[%r3], %f13;
	bar.sync 	0;
	ld.global.u32 	%r38, [%rd44+4];
	mad.lo.s32 	%r39, %r38, %r23, %r2;
	mul.wide.s32 	%rd33, %r39, 4;
	add.s64 	%rd34, %rd2, %rd33;
	ld.global.f32 	%f14, [%rd34];
	ld.global.f32 	%f15, [%rd43+4];
	ld.shared.f32 	%f16, [%r3];
	fma.rn.f32 	%f17, %f14, %f15, %f16;
	st.shared.f32 	[%r3], %f17;
	bar.sync 	0;
	add.s32 	%r55, %r55, 4;
	add.s64 	%rd44, %rd44, 16;
	add.s64 	%rd43, %rd43, 16;
	setp.ne.s32 	%p4, %r55, 0;
	@%p4 bra 	$L__BB1_4;
$L__BB1_5:
	setp.eq.s32 	%p5, %r6, 0;
	@%p5 bra 	$L__BB1_8;
	cvt.u64.u32 	%rd35, %r56;
	add.s64 	%rd36, %rd4, %rd35;
	shl.b64 	%rd37, %rd36, 2;
	add.s64 	%rd46, %rd1, %rd37;
	add.s64 	%rd45, %rd3, %rd37;
	neg.s32 	%r57, %r6;
$L__BB1_7:
	.pragma "nounroll";
	ld.global.u32 	%r40, [%rd45];
	mad.lo.s32 	%r41, %r40, %r23, %r2;
	mul.wide.s32 	%rd38, %r41, 4;
	add.s64 	%rd39, %rd2, %rd38;
	ld.global.f32 	%f18, [%rd39];
	ld.global.f32 	%f19, [%rd46];
	ld.shared.f32 	%f20, [%r3];
	fma.rn.f32 	%f21, %f18, %f19, %f20;
	st.shared.f32 	[%r3], %f21;
	bar.sync 	0;
	add.s64 	%rd46, %rd46, 4;
	add.s64 	%rd45, %rd45, 4;
	add.s32 	%r57, %r57, 1;
	setp.ne.s32 	%p6, %r57, 0;
	@%p6 bra 	$L__BB1_7;
$L__BB1_8:
	shl.b32 	%r15, %r23, 4;
	ld.shared.f32 	%f22, [%r3];
	add.s32 	%r16, %r3, %r15;
	st.shared.f32 	[%r16], %f22;
	bar.sync 	0;
	setp.lt.s32 	%p7, %r23, 2;
	@%p7 bra 	$L__BB1_13;
	mov.u32 	%r58, %r23;
$L__BB1_10:
	shr.u32 	%r18, %r58, 1;
	setp.ge.u32 	%p8, %r2, %r18;
	@%p8 bra 	$L__BB1_12;
	ld.shared.f32 	%f23, [%r16];
	shl.b32 	%r42, %r18, 2;
	add.s32 	%r43, %r16, %r42;
	ld.shared.f32 	%f24, [%r43];
	max.f32 	%f25, %f23, %f24;
	st.shared.f32 	[%r16], %f25;
$L__BB1_12:
	bar.sync 	0;
	setp.gt.u32 	%p9, %r58, 3;
	mov.u32 	%r58, %r18;
	@%p9 bra 	$L__BB1_10;
$L__BB1_13:
	add.s32 	%r45, %r26, %r15;
	setp.lt.s32 	%p10, %r23, 2;
	ld.shared.f32 	%f1, [%r45];
	add.s32 	%r19, %r45, %r15;
	ld.shared.f32 	%f26, [%r3];
	sub.f32 	%f27, %f26, %f1;
	fma.rn.f32 	%f28, %f27, 0f3BBB989D, 0f3F000000;
	cvt.sat.f32.f32 	%f29, %f28;
	mov.f32 	%f30, 0f4B400001;
	mov.f32 	%f31, 0f437C0000;
	fma.rm.f32 	%f32, %f29, %f31, %f30;
	add.f32 	%f33, %f32, 0fCB40007F;
	neg.f32 	%f34, %f33;
	fma.rn.f32 	%f35, %f27, 0f3FB8AA3B, %f34;
	fma.rn.f32 	%f36, %f27, 0f32A57060, %f35;
	mov.b32 	%r46, %f32;
	shl.b32 	%r47, %r46, 23;
	mov.b32 	%f37, %r47;
	ex2.approx.ftz.f32 	%f38, %f36;
	mul.f32 	%f39, %f38, %f37;
	add.s32 	%r20, %r16, %r15;
	st.shared.f32 	[%r20], %f39;
	bar.sync 	0;
	@%p10 bra 	$L__BB1_18;
	mov.u32 	%r59, %r23;
$L__BB1_15:
	shr.u32 	%r22, %r59, 1;
	setp.ge.u32 	%p11, %r2, %r22;
	@%p11 bra 	$L__BB1_17;
	shl.b32 	%r48, %r22, 2;
	add.s32 	%r49, %r20, %r48;
	ld.shared.f32 	%f40, [%r49];
	ld.shared.f32 	%f41, [%r20];
	add.f32 	%f42, %f40, %f41;
	st.shared.f32 	[%r20], %f42;
$L__BB1_17:
	bar.sync 	0;
	setp.gt.u32 	%p12, %r59, 3;
	mov.u32 	%r59, %r22;
	@%p12 bra 	$L__BB1_15;
$L__BB1_18:
	ld.shared.f32 	%f43, [%r19];
	setp.lt.f32 	%p13, %f43, 0f00800000;
	mul.f32 	%f44, %f43, 0f4B000000;
	selp.f32 	%f45, %f44, %f43, %p13;
	selp.f32 	%f46, 0fC1B80000, 0f00000000, %p13;
	mov.b32 	%r50, %f45;
	add.s32 	%r51, %r50, -1059760811;
	and.b32  	%r52, %r51, -8388608;
	sub.s32 	%r53, %r50, %r52;
	mov.b32 	%f47, %r53;
	cvt.rn.f32.s32 	%f48, %r52;
	fma.rn.f32 	%f49, %f48, 0f34000000, %f46;
	add.f32 	%f50, %f47, 0fBF800000;
	fma.rn.f32 	%f51, %f50, 0fBE055027, 0f3E1039F6;
	fma.rn.f32 	%f52, %f51, %f50, 0fBDF8CDCC;
	fma.rn.f32 	%f53, %f52, %f50, 0f3E0F2955;
	fma.rn.f32 	%f54, %f53, %f50, 0fBE2AD8B9;
	fma.rn.f32 	%f55, %f54, %f50, 0f3E4CED0B;
	fma.rn.f32 	%f56, %f55, %f50, 0fBE7FFF22;
	fma.rn.f32 	%f57, %f56, %f50, 0f3EAAAA78;
	fma.rn.f32 	%f58, %f57, %f50, 0fBF000000;
	mul.f32 	%f59, %f50, %f58;
	fma.rn.f32 	%f60, %f59, %f50, %f50;
	fma.rn.f32 	%f61, %f49, 0f3F317218, %f60;
	setp.gt.u32 	%p14, %r50, 2139095039;
	fma.rn.f32 	%f62, %f45, 0f7F800000, 0f7F800000;
	selp.f32 	%f63, %f62, %f61, %p14;
	setp.eq.f32 	%p15, %f45, 0f00000000;
	selp.f32 	%f64, 0fFF800000, %f63, %p15;
	ld.shared.f32 	%f65, [%r3];
	sub.f32 	%f66, %f65, %f1;
	sub.f32 	%f67, %f66, %f64;
	st.shared.f32 	[%r3], %f67;
	mad.lo.s32 	%r54, %r23, %r1, %r2;
	cvta.to.global.u64 	%rd40, %rd17;
	mul.wide.s32 	%rd41, %r54, 4;
	add.s64 	%rd42, %rd40, %rd41;
	st.global.f32 	[%rd42], %f67;
$L__BB1_19:
	ret;

}


// ===== COMPILED SASS (sm_100) =====

	.target	sm_100

	.elftype	@"ET_EXEC"


//--------------------- .note.nv.tkinfo           --------------------------
	.section	.note.nv.tkinfo,"",@"SHT_NOTE"
	.sectionflags	@"SHF_NOTE_NV_TKINFO"
	.tkinfo
        /*0018*/ 	.word	0x00000002
        /*0030*/ 	.string	""
        /*0030*/ 	.string	"ptxas"
        /*0030*/ 	.string	"Cuda compilation tools, release 13.0, V13.0.88"
        /*0030*/ 	.string	"Build cuda_13.0.r13.0/compiler.36424714_0"
        /*0030*/ 	.string	"-arch sm_100 -m 64 "



//--------------------- .note.nv.cuinfo           --------------------------
	.section	.note.nv.cuinfo,"",@"SHT_NOTE"
	.sectionflags	@"SHF_NOTE_NV_CUINFO"
        /*0018*/ 	.short	0x0002
        /*001a*/ 	.short	0x0064
        /*001c*/ 	.short	0x0082
	.zero		2


//--------------------- .nv.info                  --------------------------
	.section	.nv.info,"",@"SHT_CUDA_INFO"
	.align	4


	//----- nvinfo : EIATTR_REGCOUNT
	.align		4
        /*0000*/ 	.byte	0x04, 0x2f
        /*0002*/ 	.short	(.L_1 - .L_0)
	.align		4
.L_0:
        /*0004*/ 	.word	index@(_Z13XW_blockized_iiPfS_S_i)
        /*0008*/ 	.word	0x00000020


	//----- nvinfo : EIATTR_FRAME_SIZE
	.align		4
.L_1:
        /*000c*/ 	.byte	0x04, 0x11
        /*000e*/ 	.short	(.L_3 - .L_2)
	.align		4
.L_2:
        /*0010*/ 	.word	index@(_Z13XW_blockized_iiPfS_S_i)
        /*0014*/ 	.word	0x00000000


	//----- nvinfo : EIATTR_REGCOUNT
	.align		4
.L_3:
        /*0018*/ 	.byte	0x04, 0x2f
        /*001a*/ 	.short	(.L_5 - .L_4)
	.align		4
.L_4:
        /*001c*/ 	.word	index@(_Z27logSoftmax_AX_parallalized_iPfS_PiS0_S_i)
        /*0020*/ 	.word	0x0000001c


	//----- nvinfo : EIATTR_FRAME_SIZE
	.align		4
.L_5:
        /*0024*/ 	.byte	0x04, 0x11
        /*0026*/ 	.short	(.L_7 - .L_6)
	.align		4
.L_6:
        /*0028*/ 	.word	index@(_Z27logSoftmax_AX_parallalized_iPfS_PiS0_S_i)
        /*002c*/ 	.word	0x00000000


	//----- nvinfo : EIATTR_MIN_STACK_SIZE
	.align		4
.L_7:
        /*0030*/ 	.byte	0x04, 0x12
        /*0032*/ 	.short	(.L_9 - .L_8)
	.align		4
.L_8:
        /*0034*/ 	.word	index@(_Z27logSoftmax_AX_parallalized_iPfS_PiS0_S_i)
        /*0038*/ 	.word	0x00000000


	//----- nvinfo : EIATTR_MIN_STACK_SIZE
	.align		4
.L_9:
        /*003c*/ 	.byte	0x04, 0x12
        /*003e*/ 	.short	(.L_11 - .L_10)
	.align		4
.L_10:
        /*0040*/ 	.word	index@(_Z13XW_blockized_iiPfS_S_i)
        /*0044*/ 	.word	0x00000000
.L_11:


//--------------------- .nv.compat                --------------------------
	.section	.nv.compat,"",@"SHT_CUDA_COMPAT_INFO"
	.align	4
        /*0000*/ 	.byte	0x02, 0x09, 0x00, 0x00, 0x02, 0x02, 0x01, 0x00, 0x02, 0x05, 0x05, 0x00, 0x03, 0x07, 0x01, 0x01
        /*0010*/ 	.byte	0x02, 0x03, 0x00, 0x00, 0x02, 0x06, 0x01, 0x00, 0x04, 0x0b, 0x08, 0x00, 0x01, 0x00, 0x00, 0x00
        /*0020*/ 	.byte	0x00, 0x00, 0x00, 0x00


//--------------------- .nv.info._Z27logSoftmax_AX_parallalized_iPfS_PiS0_S_i --------------------------
	.section	.nv.info._Z27logSoftmax_AX_parallalized_iPfS_PiS0_S_i,"",@"SHT_CUDA_INFO"
	.sectionflags	@""
	.align	4


	//----- nvinfo : EIATTR_CUDA_API_VERSION
	.align		4
        /*0000*/ 	.byte	0x04, 0x37
        /*0002*/ 	.short	(.L_13 - .L_12)
.L_12:
        /*0004*/ 	.word	0x00000082


	//----- nvinfo : EIATTR_KPARAM_INFO
	.align		4
.L_13:
        /*0008*/ 	.byte	0x04, 0x17
        /*000a*/ 	.short	(.L_15 - .L_14)
.L_14:
        /*000c*/ 	.word	0x00000000
        /*0010*/ 	.short	0x0006
        /*0012*/ 	.short	0x0030
        /*0014*/ 	.byte	0x00, 0xf0, 0x11, 0x00


	//----- nvinfo : EIATTR_KPARAM_INFO
	.align		4
.L_15:
        /*0018*/ 	.byte	0x04, 0x17
        /*001a*/ 	.short	(.L_17 - .L_16)
.L_16:
        /*001c*/ 	.word	0x00000000
        /*0020*/ 	.short	0x0005
        /*0022*/ 	.short	0x0028
        /*0024*/ 	.byte	0x00, 0xf5, 0x21, 0x00


	//----- nvinfo : EIATTR_KPARAM_INFO
	.align		4
.L_17:
        /*0028*/ 	.byte	0x04, 0x17
        /*002a*/ 	.short	(.L_19 - .L_18)
.L_18:
        /*002c*/ 	.word	0x00000000
        /*0030*/ 	.short	0x0004
        /*0032*/ 	.short	0x0020
        /*0034*/ 	.byte	0x00, 0xf5, 0x21, 0x00


	//----- nvinfo : EIATTR_KPARAM_INFO
	.align		4
.L_19:
        /*0038*/ 	.byte	0x04, 0x17
        /*003a*/ 	.short	(.L_21 - .L_20)
.L_20:
        /*003c*/ 	.word	0x00000000
        /*0040*/ 	.short	0x0003
        /*0042*/ 	.short	0x0018
        /*0044*/ 	.byte	0x00, 0xf5, 0x21, 0x00


	//----- nvinfo : EIATTR_KPARAM_INFO
	.align		4
.L_21:
        /*0048*/ 	.byte	0x04, 0x17
        /*004a*/ 	.short	(.L_23 - .L_22)
.L_22:
        /*004c*/ 	.word	0x00000000
        /*0050*/ 	.short	0x0002
        /*0052*/ 	.short	0x0010
        /*0054*/ 	.byte	0x00, 0xf5, 0x21, 0x00


	//----- nvinfo : EIATTR_KPARAM_INFO
	.align		4
.L_23:
        /*0058*/ 	.byte	0x04, 0x17
        /*005a*/ 	.short	(.L_25 - .L_24)
.L_24:
        /*005c*/ 	.word	0x00000000
        /*0060*/ 	.short	0x0001
        /*0062*/ 	.short	0x0008
        /*0064*/ 	.byte	0x00, 0xf5, 0x21, 0x00


	//----- nvinfo : EIATTR_KPARAM_INFO
	.align		4
.L_25:
        /*0068*/ 	.byte	0x04, 0x17
        /*006a*/ 	.short	(.L_27 - .L_26)
.L_26:
        /*006c*/ 	.word	0x00000000
        /*0070*/ 	.short	0x0000
        /*0072*/ 	.short	0x0000
        /*0074*/ 	.byte	0x00, 0xf0, 0x11, 0x00


	//----- nvinfo : EIATTR_SPARSE_MMA_MASK
	.align		4
.L_27:
        /*0078*/ 	.byte	0x03, 0x50
        /*007a*/ 	.short	0x0000


	//----- nvinfo : EIATTR_MAXREG_COUNT
	.align		4
        /*007c*/ 	.byte	0x03, 0x1b
        /*007e*/ 	.short	0x00ff


	//----- nvinfo : EIATTR_NUM_BARRIERS
	.align		4
        /*0080*/ 	.byte	0x02, 0x4c
        /*0082*/ 	.byte	0x01
	.zero		1


	//----- nvinfo : EIATTR_MERCURY_ISA_VERSION
	.align		4
        /*0084*/ 	.byte	0x03, 0x5f
        /*0086*/ 	.short	0x0101


	//----- nvinfo : EIATTR_VRC_CTA_INIT_COUNT
	.align		4
        /*0088*/ 	.byte	0x02, 0x4a
	.zero		1
	.zero		1


	//----- nvinfo : EIATTR_EXIT_INSTR_OFFSETS
	.align		4
        /*008c*/ 	.byte	0x04, 0x1c
        /*008e*/ 	.short	(.L_29 - .L_28)


	//   ....[0]....
.L_28:
        /*0090*/ 	.word	0x00000040


	//   ....[1]....
        /*0094*/ 	.word	0x00000ce0


	//----- nvinfo : EIATTR_CBANK_PARAM_SIZE
	.align		4
.L_29:
        /*0098*/ 	.byte	0x03, 0x19
        /*009a*/ 	.short	0x0034


	//----- nvinfo : EIATTR_PARAM_CBANK
	.align		4
        /*009c*/ 	.byte	0x04, 0x0a
        /*009e*/ 	.short	(.L_31 - .L_30)
	.align		4
.L_30:
        /*00a0*/ 	.word	index@(.nv.constant0._Z27logSoftmax_AX_parallalized_iPfS_PiS0_S_i)
        /*00a4*/ 	.short	0x0380
        /*00a6*/ 	.short	0x0034


	//----- nvinfo : EIATTR_SW_WAR
	.align		4
.L_31:
        /*00a8*/ 	.byte	0x04, 0x36
        /*00aa*/ 	.short	(.L_33 - .L_32)
.L_32:
        /*00ac*/ 	.word	0x00000008
.L_33:


//--------------------- .nv.info._Z13XW_blockized_iiPfS_S_i --------------------------
	.section	.nv.info._Z13XW_blockized_iiPfS_S_i,"",@"SHT_CUDA_INFO"
	.sectionflags	@""
	.align	4


	//----- nvinfo : EIATTR_CUDA_API_VERSION
	.align		4
        /*0000*/ 	.byte	0x04, 0x37
        /*0002*/ 	.short	(.L_35 - .L_34)
.L_34:
        /*0004*/ 	.word	0x00000082


	//----- nvinfo : EIATTR_KPARAM_INFO
	.align		4
.L_35:
        /*0008*/ 	.byte	0x04, 0x17
        /*000a*/ 	.short	(.L_37 - .L_36)
.L_36:
        /*000c*/ 	.word	0x00000000
        /*0010*/ 	.short	0x0005
        /*0012*/ 	.short	0x0020
        /*0014*/ 	.byte	0x00, 0xf0, 0x11, 0x00


	//----- nvinfo : EIATTR_KPARAM_INFO
	.align		4
.L_37:
        /*0018*/ 	.byte	0x04, 0x17
        /*001a*/ 	.short	(.L_39 - .L_38)
.L_38:
        /*001c*/ 	.word	0x00000000
        /*0020*/ 	.short	0x0004
        /*0022*/ 	.short	0x0018
        /*0024*/ 	.byte	0x00, 0xf5, 0x21, 0x00


	//----- nvinfo : EIATTR_KPARAM_INFO
	.align		4
.L_39:
        /*0028*/ 	.byte	0x04, 0x17
        /*002a*/ 	.short	(.L_41 - .L_40)
.L_40:
        /*002c*/ 	.word	0x00000000
        /*0030*/ 	.short	0x0003
        /*0032*/ 	.short	0x0010
        /*0034*/ 	.byte	0x00, 0xf5, 0x21, 0x00


	//----- nvinfo : EIATTR_KPARAM_INFO
	.align		4
.L_41:
        /*0038*/ 	.byte	0x04, 0x17
        /*003a*/ 	.short	(.L_43 - .L_42)
.L_42:
        /*003c*/ 	.word	0x00000000
        /*0040*/ 	.short	0x0002
        /*0042*/ 	.short	0x0008
        /*0044*/ 	.byte	0x00, 0xf5, 0x21, 0x00


	//----- nvinfo : EIATTR_KPARAM_INFO
	.align		4
.L_43:
        /*0048*/ 	.byte	0x04, 0x17
        /*004a*/ 	.short	(.L_45 - .L_44)
.L_44:
        /*004c*/ 	.word	0x00000000
        /*0050*/ 	.short	0x0001
        /*0052*/ 	.short	0x0004
        /*0054*/ 	.byte	0x00, 0xf0, 0x11, 0x00


	//----- nvinfo : EIATTR_KPARAM_INFO
	.align		4
.L_45:
        /*0058*/ 	.byte	0x04, 0x17
        /*005a*/ 	.short	(.L_47 - .L_46)
.L_46:
        /*005c*/ 	.word	0x00000000
        /*0060*/ 	.short	0x0000
        /*0062*/ 	.short	0x0000
        /*0064*/ 	.byte	0x00, 0xf0, 0x11, 0x00


	//----- nvinfo : EIATTR_SPARSE_MMA_MASK
	.align		4
.L_47:
        /*0068*/ 	.byte	0x03, 0x50
        /*006a*/ 	.short	0x0000


	//----- nvinfo : EIATTR_MAXREG_COUNT
	.align		4
        /*006c*/ 	.byte	0x03, 0x1b
        /*006e*/ 	.short	0x00ff


	//----- nvinfo : EIATTR_NUM_BARRIERS
	.align		4
        /*0070*/ 	.byte	0x02, 0x4c
        /*0072*/ 	.byte	0x01
	.zero		1


	//----- nvinfo : EIATTR_MERCURY_ISA_VERSION
	.align		4
        /*0074*/ 	.byte	0x03, 0x5f
        /*0076*/ 	.short	0x0101


	//----- nvinfo : EIATTR_VRC_CTA_INIT_COUNT
	.align		4
        /*0078*/ 	.byte	0x02, 0x4a
	.zero		1
	.zero		1


	//----- nvinfo : EIATTR_EXIT_INSTR_OFFSETS
	.align		4
        /*007c*/ 	.byte	0x04, 0x1c
        /*007e*/ 	.short	(.L_49 - .L_48)


	//   ....[0]....
.L_48:
        /*0080*/ 	.word	0x000005d0


	//   ....[1]....
        /*0084*/ 	.word	0x00000620


	//----- nvinfo : EIATTR_CBANK_PARAM_SIZE
	.align		4
.L_49:
        /*0088*/ 	.byte	0x03, 0x19
        /*008a*/ 	.short	0x0024


	//----- nvinfo : EIATTR_PARAM_CBANK
	.align		4
        /*008c*/ 	.byte	0x04, 0x0a
        /*008e*/ 	.short	(.L_51 - .L_50)
	.align		4
.L_50:
        /*0090*/ 	.word	index@(.nv.constant0._Z13XW_blockized_iiPfS_S_i)
        /*0094*/ 	.short	0x0380
        /*0096*/ 	.short	0x0024


	//----- nvinfo : EIATTR_SW_WAR
	.align		4
.L_51:
        /*0098*/ 	.byte	0x04, 0x36
        /*009a*/ 	.short	(.L_53 - .L_52)
.L_52:
        /*009c*/ 	.word	0x00000008
.L_53:


//--------------------- .nv.callgraph             --------------------------
	.section	.nv.callgraph,"",@"SHT_CUDA_CALLGRAPH"
	.align	4
	.sectionentsize	8
	.align		4
        /*0000*/ 	.word	0x00000000
	.align		4
        /*0004*/ 	.word	0xffffffff
	.align		4
        /*0008*/ 	.word	0x00000000
	.align		4
        /*000c*/ 	.word	0xfffffffe
	.align		4
        /*0010*/ 	.word	0x00000000
	.align		4
        /*0014*/ 	.word	0xfffffffd
	.align		4
        /*0018*/ 	.word	0x00000000
	.align		4
        /*001c*/ 	.word	0xfffffffc


//--------------------- .text._Z27logSoftmax_AX_parallalized_iPfS_PiS0_S_i --------------------------
	.section	.text._Z27logSoftmax_AX_parallalized_iPfS_PiS0_S_i,"ax",@progbits
	.align	128
        .global         _Z27logSoftmax_AX_parallalized_iPfS_PiS0_S_i
        .type           _Z27logSoftmax_AX_parallalized_iPfS_PiS0_S_i,@function
        .size           _Z27logSoftmax_AX_parallalized_iPfS_PiS0_S_i,(.L_x_12 - _Z27logSoftmax_AX_parallalized_iPfS_PiS0_S_i)
        .other          _Z27logSoftmax_AX_parallalized_iPfS_PiS0_S_i,@"STO_CUDA_ENTRY STV_DEFAULT"
_Z27logSoftmax_AX_parallalized_iPfS_PiS0_S_i:
.text._Z27logSoftmax_AX_parallalized_iPfS_PiS0_S_i:
[----:B------:R-:W-:Y:S01]  /*0000*/  LDC R1, c[0x0][0x37c] ;  /* 0x0000df00ff017b82 */ /* 0x000fe20000000800 */
[----:B------:R-:W0:Y:S01]  /*0010*/  S2R R0, SR_CTAID.X ;  /* 0x0000000000007919 */ /* 0x000e220000002500 */
[----:B------:R-:W0:Y:S02]  /*0020*/  LDCU UR4, c[0x0][0x3b0] ;  /* 0x00007600ff0477ac */ /* 0x000e240008000800 */
[----:B0-----:R-:W-:-:S13]  /*0030*/  ISETP.GE.AND P0, PT, R0, UR4, PT ;  /* 0x0000000400007c0c */ /* 0x001fda000bf06270 */
[----:B------:R-:W-:Y:S05]  /*0040*/  @P0 EXIT ;  /* 0x000000000000094d */ /* 0x000fea0003800000 */
[----:B------:R-:W0:Y:S01]  /*0050*/  LDC.64 R2, c[0x0][0x398] ;  /* 0x0000e600ff027b82 */ /* 0x000e220000000a00 */
[----:B------:R-:W1:Y:S01]  /*0060*/  LDCU.64 UR6, c[0x0][0x358] ;  /* 0x00006b00ff0677ac */ /* 0x000e620008000a00 */
[----:B0-----:R-:W-:-:S05]  /*0070*/  IMAD.WIDE.U32 R2, R0, 0x4, R2 ;  /* 0x0000000400027825 */ /* 0x001fca00078e0002 */
[----:B-1----:R-:W2:Y:S04]  /*0080*/  LDG.E R8, desc[UR6][R2.64] ;  /* 0x0000000602087981 */ /* 0x002ea8000c1e1900 */
[----:B------:R-:W2:Y:S01]  /*0090*/  LDG.E R5, desc[UR6][R2.64+0x4] ;  /* 0x0000040602057981 */ /* 0x000ea2000c1e1900 */
[----:B------:R-:W0:Y:S01]  /*00a0*/  S2UR UR5, SR_CgaCtaId ;  /* 0x00000000000579c3 */ /* 0x000e220000008800 */
[----:B------:R-:W-:Y:S01]  /*00b0*/  UMOV UR4, 0x400 ;  /* 0x0000040000047882 */ /* 0x000fe20000000000 */
[----:B------:R-:W1:Y:S01]  /*00c0*/  S2R R7, SR_TID.X ;  /* 0x0000000000077919 */ /* 0x000e620000002100 */
[----:B0-----:R-:W-:-:S06]  /*00d0*/  ULEA UR4, UR5, UR4, 0x18 ;  /* 0x0000000405047291 */ /* 0x001fcc000f8ec0ff */
[----:B-1----:R-:W-:-:S05]  /*00e0*/  LEA R6, R7, UR4, 0x2 ;  /* 0x0000000407067c11 */ /* 0x002fca000f8e10ff */
[----:B------:R0:W-:Y:S01]  /*00f0*/  STS [R6], RZ ;  /* 0x000000ff06007388 */ /* 0x0001e20000000800 */
[----:B------:R-:W-:Y:S01]  /*0100*/  BAR.SYNC.DEFER_BLOCKING 0x0 ;  /* 0x0000000000007b1d */ /* 0x000fe20000010000 */
[----:B--2---:R-:W-:-:S04]  /*0110*/  IADD3 R4, PT, PT, -R8, R5, RZ ;  /* 0x0000000508047210 */ /* 0x004fc80007ffe1ff */
[----:B------:R-:W-:-:S13]  /*0120*/  ISETP.GE.AND P0, PT, R4, 0x1, PT ;  /* 0x000000010400780c */ /* 0x000fda0003f06270 */
[----:B0-----:R-:W-:Y:S05]  /*0130*/  @!P0 BRA `(.L_x_0) ;  /* 0x0000000400808947 */ /* 0x001fea0003800000 */
[----:B------:R-:W-:Y:S01]  /*0140*/  IADD3 R5, PT, PT, R8, -R5, RZ ;  /* 0x8000000508057210 */ /* 0x000fe20007ffe0ff */
[----:B------:R-:W-:Y:S01]  /*0150*/  IMAD.MOV.U32 R15, RZ, RZ, RZ ;  /* 0x000000ffff0f7224 */ /* 0x000fe200078e00ff */
[----:B------:R-:W-:Y:S02]  /*0160*/  LOP3.LUT R9, R4, 0x3, RZ, 0xc0, !PT ;  /* 0x0000000304097812 */ /* 0x000fe400078ec0ff */
[----:B------:R-:W-:Y:S02]  /*0170*/  ISETP.GT.U32.AND P1, PT, R5, -0x4, PT ;  /* 0xfffffffc0500780c */ /* 0x000fe40003f24070 */
[----:B------:R-:W-:Y:S02]  /*0180*/  ISETP.NE.AND P0, PT, R9, RZ, PT ;  /* 0x000000ff0900720c */ /* 0x000fe40003f05270 */
[----:B------:R-:W-:-:S09]  /*0190*/  SHF.R.S32.HI R13, RZ, 0x1f, R8 ;  /* 0x0000001fff0d7819 */ /* 0x000fd20000011408 */
[----:B------:R-:W-:Y:S05]  /*01a0*/  @P1 BRA `(.L_x_1) ;  /* 0x0000000000e01947 */ /* 0x000fea0003800000 */
[----:B------:R-:W0:Y:S01]  /*01b0*/  LDCU.128 UR8, c[0x0][0x3a0] ;  /* 0x00007400ff0877ac */ /* 0x000e220008000c00 */
[----:B------:R-:W-:Y:S02]  /*01c0*/  LEA R14, P1, R8, 0x8, 0x2 ;  /* 0x00000008080e7811 */ /* 0x000fe400078210ff */
[----:B------:R-:W-:Y:S01]  /*01d0*/  LOP3.LUT R15, R4, 0x7ffffffc, RZ, 0xc0, !PT ;  /* 0x7ffffffc040f7812 */ /* 0x000fe200078ec0ff */
[----:B------:R-:W1:Y:S01]  /*01e0*/  LDCU UR5, c[0x0][0x380] ;  /* 0x00007000ff0577ac */ /* 0x000e620008000800 */
[----:B------:R-:W-:Y:S02]  /*01f0*/  LEA.HI.X R3, R8, RZ, R13, 0x2, P1 ;  /* 0x000000ff08037211 */ /* 0x000fe400008f140d */
[----:B------:R-:W-:Y:S02]  /*0200*/  IADD3 R12, PT, PT, -R15, RZ, RZ ;  /* 0x000000ff0f0c7210 */ /* 0x000fe40007ffe1ff */
[C---:B0-----:R-:W-:Y:S02]  /*0210*/  IADD3 R16, P2, PT, R14.reuse, UR8, RZ ;  /* 0x000000080e107c10 */ /* 0x041fe4000ff5e0ff */
[----:B------:R-:W-:-:S02]  /*0220*/  IADD3 R14, P3, PT, R14, UR10, RZ ;  /* 0x0000000a0e0e7c10 */ /* 0x000fc4000ff7e0ff */
[C---:B------:R-:W-:Y:S02]  /*0230*/  IADD3.X R5, PT, PT, R3.reuse, UR9, RZ, P2, !PT ;  /* 0x0000000903057c10 */ /* 0x040fe400097fe4ff */
[----:B-1----:R-:W-:-:S09]  /*0240*/  IADD3.X R3, PT, PT, R3, UR11, RZ, P3, !PT ;  /* 0x0000000b03037c10 */ /* 0x002fd20009ffe4ff */
.L_x_2:
[----:B------:R-:W-:Y:S01]  /*0250*/  IMAD.MOV.U32 R4, RZ, RZ, R16 ;  /* 0x000000ffff047224 */ /* 0x000fe200078e0010 */
[----:B0-----:R-:W0:Y:S01]  /*0260*/  LDC.64 R10, c[0x0][0x388] ;  /* 0x0000e200ff0a7b82 */ /* 0x001e220000000a00 */
[----:B------:R-:W1:Y:S04]  /*0270*/  LDS R21, [R6] ;  /* 0x0000000006157984 */ /* 0x000e680000000800 */
[----:B------:R-:W2:Y:S02]  /*0280*/  LDG.E R2, desc[UR6][R4.64+-0x8] ;  /* 0xfffff80604027981 */ /* 0x000ea4000c1e1900 */
[----:B--2---:R-:W-:Y:S01]  /*0290*/  IMAD R17, R2, UR5, R7 ;  /* 0x0000000502117c24 */ /* 0x004fe2000f8e0207 */
[----:B------:R-:W-:-:S03]  /*02a0*/  MOV R2, R14 ;  /* 0x0000000e00027202 */ /* 0x000fc60000000f00 */
[----:B0-----:R-:W-:Y:S02]  /*02b0*/  IMAD.WIDE R16, R17, 0x4, R10 ;  /* 0x0000000411107825 */ /* 0x001fe400078e020a */
[----:B------:R-:W1:Y:S04]  /*02c0*/  LDG.E R19, desc[UR6][R2.64+-0x8] ;  /* 0xfffff80602137981 */ /* 0x000e68000c1e1900 */
[----:B------:R-:W1:Y:S02]  /*02d0*/  LDG.E R16, desc[UR6][R16.64] ;  /* 0x0000000610107981 */ /* 0x000e64000c1e1900 */
[----:B-1----:R-:W-:-:S05]  /*02e0*/  FFMA R21, R16, R19, R21 ;  /* 0x0000001310157223 */ /* 0x002fca0000000015 */
[----:B------:R-:W-:Y:S01]  /*02f0*/  STS [R6], R21 ;  /* 0x0000001506007388 */ /* 0x000fe20000000800 */
[----:B------:R-:W-:Y:S06]  /*0300*/  BAR.SYNC.DEFER_BLOCKING 0x0 ;  /* 0x0000000000007b1d */ /* 0x000fec0000010000 */
[----:B------:R-:W2:Y:S04]  /*0310*/  LDG.E R14, desc[UR6][R4.64+-0x4] ;  /* 0xfffffc06040e7981 */ /* 0x000ea8000c1e1900 */
[----:B------:R-:W3:Y:S04]  /*0320*/  LDG.E R23, desc[UR6][R2.64+-0x4] ;  /* 0xfffffc0602177981 */ /* 0x000ee8000c1e1900 */
[----:B------:R-:W3:Y:S01]  /*0330*/  LDS R25, [R6] ;  /* 0x0000000006197984 */ /* 0x000ee20000000800 */
[----:B--2---:R-:W-:-:S04]  /*0340*/  IMAD R19, R14, UR5, R7 ;  /* 0x000000050e137c24 */ /* 0x004fc8000f8e0207 */
[----:B------:R-:W-:-:S06]  /*0350*/  IMAD.WIDE R18, R19, 0x4, R10 ;  /* 0x0000000413127825 */ /* 0x000fcc00078e020a */
[----:B------:R-:W3:Y:S02]  /*0360*/  LDG.E R18, desc[UR6][R18.64] ;  /* 0x0000000612127981 */ /* 0x000ee4000c1e1900 */
[----:B---3--:R-:W-:-:S05]  /*0370*/  FFMA R23, R18, R23, R25 ;  /* 0x0000001712177223 */ /* 0x008fca0000000019 */
        /* <DEDUP_REMOVED lines=12> */
[----:B------:R-:W0:Y:S01]  /*0440*/  LDS R23, [R6] ;  /* 0x0000000006177984 */ /* 0x000e220000000800 */
[----:B--2---:R-:W-:-:S04]  /*0450*/  IMAD R19, R14, UR5, R7 ;  /* 0x000000050e137c24 */ /* 0x004fc8000f8e0207 */
[----:B------:R-:W-:Y:S02]  /*0460*/  IMAD.WIDE R10, R19, 0x4, R10 ;  /* 0x00000004130a7825 */ /* 0x000fe400078e020a */
[----:B------:R1:W0:Y:S04]  /*0470*/  LDG.E R19, desc[UR6][R2.64+0x4] ;  /* 0x0000040602137981 */ /* 0x000228000c1e1900 */
[----:B------:R-:W0:Y:S01]  /*0480*/  LDG.E R10, desc[UR6][R10.64] ;  /* 0x000000060a0a7981 */ /* 0x000e22000c1e1900 */
[----:B------:R-:W-:-:S05]  /*0490*/  VIADD R12, R12, 0x4 ;  /* 0x000000040c0c7836 */ /* 0x000fca0000000000 */
[----:B------:R-:W-:Y:S02]  /*04a0*/  ISETP.NE.AND P1, PT, R12, RZ, PT ;  /* 0x000000ff0c00720c */ /* 0x000fe40003f25270 */
[----:B------:R-:W-:Y:S02]  /*04b0*/  IADD3 R14, P3, PT, R2, 0x10, RZ ;  /* 0x00000010020e7810 */ /* 0x000fe40007f7e0ff */
[----:B------:R-:W-:-:S03]  /*04c0*/  IADD3 R16, P2, PT, R4, 0x10, RZ ;  /* 0x0000001004107810 */ /* 0x000fc60007f5e0ff */
[----:B-1----:R-:W-:Y:S01]  /*04d0*/  IMAD.X R3, RZ, RZ, R3, P3 ;  /* 0x000000ffff037224 */ /* 0x002fe200018e0603 */
[----:B------:R-:W-:Y:S01]  /*04e0*/  IADD3.X R5, PT, PT, RZ, R5, RZ, P2, !PT ;  /* 0x00000005ff057210 */ /* 0x000fe200017fe4ff */
[----:B0-----:R-:W-:-:S05]  /*04f0*/  FFMA R19, R10, R19, R23 ;  /* 0x000000130a137223 */ /* 0x001fca0000000017 */
[----:B------:R0:W-:Y:S01]  /*0500*/  STS [R6], R19 ;  /* 0x0000001306007388 */ /* 0x0001e20000000800 */
[----:B------:R-:W-:Y:S06]  /*0510*/  BAR.SYNC.DEFER_BLOCKING 0x0 ;  /* 0x0000000000007b1d */ /* 0x000fec0000010000 */
[----:B------:R-:W-:Y:S05]  /*0520*/  @P1 BRA `(.L_x_2) ;  /* 0xfffffffc00481947 */ /* 0x000fea000383ffff */
.L_x_1:
[----:B------:R-:W-:Y:S05]  /*0530*/  @!P0 BRA `(.L_x_0) ;  /* 0x0000000000808947 */ /* 0x000fea0003800000 */
[----:B------:R-:W1:Y:S01]  /*0540*/  LDCU.128 UR8, c[0x0][0x3a0] ;  /* 0x00007400ff0877ac */ /* 0x000e620008000c00 */
[----:B------:R-:W2:Y:S01]  /*0550*/  LDC.64 R2, c[0x0][0x388] ;  /* 0x0000e200ff027b82 */ /* 0x000ea20000000a00 */
[----:B------:R-:W-:Y:S02]  /*0560*/  IADD3 R15, P0, PT, R8, R15, RZ ;  /* 0x0000000f080f7210 */ /* 0x000fe40007f1e0ff */
[----:B------:R-:W-:Y:S01]  /*0570*/  IADD3 R10, PT, PT, -R9, RZ, RZ ;  /* 0x000000ff090a7210 */ /* 0x000fe20007ffe1ff */
[----:B------:R-:W3:Y:S01]  /*0580*/  LDCU UR5, c[0x0][0x380] ;  /* 0x00007000ff0577ac */ /* 0x000ee20008000800 */
[----:B------:R-:W-:Y:S01]  /*0590*/  IADD3.X R4, PT, PT, RZ, R13, RZ, P0, !PT ;  /* 0x0000000dff047210 */ /* 0x000fe200007fe4ff */
[----:B------:R-:W-:-:S03]  /*05a0*/  IMAD.SHL.U32 R12, R15, 0x4, RZ ;  /* 0x000000040f0c7824 */ /* 0x000fc600078e00ff */
[----:B------:R-:W-:Y:S02]  /*05b0*/  SHF.L.U64.HI R15, R15, 0x2, R4 ;  /* 0x000000020f0f7819 */ /* 0x000fe40000010204 */
[C---:B-1----:R-:W-:Y:S02]  /*05c0*/  IADD3 R14, P0, PT, R12.reuse, UR10, RZ ;  /* 0x0000000a0c0e7c10 */ /* 0x042fe4000ff1e0ff */
[----:B------:R-:W-:Y:S02]  /*05d0*/  IADD3 R12, P1, PT, R12, UR8, RZ ;  /* 0x000000080c0c7c10 */ /* 0x000fe4000ff3e0ff */
[C---:B------:R-:W-:Y:S02]  /*05e0*/  IADD3.X R17, PT, PT, R15.reuse, UR11, RZ, P0, !PT ;  /* 0x0000000b0f117c10 */ /* 0x040fe400087fe4ff */
[----:B---3--:R-:W-:-:S09]  /*05f0*/  IADD3.X R15, PT, PT, R15, UR9, RZ, P1, !PT ;  /* 0x000000090f0f7c10 */ /* 0x008fd20008ffe4ff */
.L_x_3:
[----:B------:R-:W-:Y:S01]  /*0600*/  IMAD.MOV.U32 R8, RZ, RZ, R12 ;  /* 0x000000ffff087224 */ /* 0x000fe200078e000c */
[----:B------:R-:W-:Y:S01]  /*0610*/  MOV R9, R15 ;  /* 0x0000000f00097202 */ /* 0x000fe20000000f00 */
[----:B-1----:R-:W1:Y:S04]  /*0620*/  LDS R13, [R6] ;  /* 0x00000000060d7984 */ /* 0x002e680000000800 */
[----:B------:R3:W4:Y:S02]  /*0630*/  LDG.E R4, desc[UR6][R8.64] ;  /* 0x0000000608047981 */ /* 0x000724000c1e1900 */
[----:B---3--:R-:W-:Y:S01]  /*0640*/  IMAD.MOV.U32 R8, RZ, RZ, R14 ;  /* 0x000000ffff087224 */ /* 0x008fe200078e000e */
[----:B------:R-:W-:-:S05]  /*0650*/  MOV R9, R17 ;  /* 0x0000001100097202 */ /* 0x000fca0000000f00 */
[----:B------:R-:W1:Y:S01]  /*0660*/  LDG.E R11, desc[UR6][R8.64] ;  /* 0x00000006080b7981 */ /* 0x000e62000c1e1900 */
[----:B----4-:R-:W-:-:S04]  /*0670*/  IMAD R5, R4, UR5, R7 ;  /* 0x0000000504057c24 */ /* 0x010fc8000f8e0207 */
[----:B--2---:R-:W-:-:S06]  /*0680*/  IMAD.WIDE R4, R5, 0x4, R2 ;  /* 0x0000000405047825 */ /* 0x004fcc00078e0202 */
[----:B------:R-:W1:Y:S01]  /*0690*/  LDG.E R4, desc[UR6][R4.64] ;  /* 0x0000000604047981 */ /* 0x000e62000c1e1900 */
[----:B------:R-:W-:-:S05]  /*06a0*/  VIADD R10, R10, 0x1 ;  /* 0x000000010a0a7836 */ /* 0x000fca0000000000 */
[----:B------:R-:W-:Y:S02]  /*06b0*/  ISETP.NE.AND P0, PT, R10, RZ, PT ;  /* 0x000000ff0a00720c */ /* 0x000fe40003f05270 */
[----:B------:R-:W-:Y:S02]  /*06c0*/  IADD3 R12, P2, PT, R12, 0x4, RZ ;  /* 0x000000040c0c7810 */ /* 0x000fe40007f5e0ff */
[----:B------:R-:W-:-:S03]  /*06d0*/  IADD3 R14, P1, PT, R14, 0x4, RZ ;  /* 0x000000040e0e7810 */ /* 0x000fc60007f3e0ff */
[----:B------:R-:W-:Y:S01]  /*06e0*/  IMAD.X R15, RZ, RZ, R15, P2 ;  /* 0x000000ffff0f7224 */ /* 0x000fe200010e060f */
[----:B------:R-:W-:Y:S01]  /*06f0*/  IADD3.X R17, PT, PT, RZ, R17, RZ, P1, !PT ;  /* 0x00000011ff117210 */ /* 0x000fe20000ffe4ff */
[----:B-1----:R-:W-:-:S05]  /*0700*/  FFMA R11, R4, R11, R13 ;  /* 0x0000000b040b7223 */ /* 0x002fca000000000d */
[----:B------:R1:W-:Y:S01]  /*0710*/  STS [R6], R11 ;  /* 0x0000000b06007388 */ /* 0x0003e20000000800 */
[----:B------:R-:W-:Y:S06]  /*0720*/  BAR.SYNC.DEFER_BLOCKING 0x0 ;  /* 0x0000000000007b1d */ /* 0x000fec0000010000 */
[----:B------:R-:W-:Y:S05]  /*0730*/  @P0 BRA `(.L_x_3) ;  /* 0xfffffffc00b00947 */ /* 0x000fea000383ffff */
.L_x_0:
[----:B------:R-:W2:Y:S01]  /*0740*/  LDS R2, [R6] ;  /* 0x0000000006027984 */ /* 0x000ea20000000800 */
[----:B------:R-:W3:Y:S08]  /*0750*/  LDC R3, c[0x0][0x380] ;  /* 0x0000e000ff037b82 */ /* 0x000ef00000000800 */
[----:B-1----:R-:W1:Y:S01]  /*0760*/  LDC R11, c[0x0][0x380] ;  /* 0x0000e000ff0b7b82 */ /* 0x002e620000000800 */
[----:B---3--:R-:W-:-:S02]  /*0770*/  ISETP.GE.AND P0, PT, R3, 0x2, PT ;  /* 0x000000020300780c */ /* 0x008fc40003f06270 */
[----:B------:R-:W-:-:S05]  /*0780*/  LEA R3, R3, R6, 0x4 ;  /* 0x0000000603037211 */ /* 0x000fca00078e20ff */
[----:B--2---:R2:W-:Y:S01]  /*0790*/  STS [R3], R2 ;  /* 0x0000000203007388 */ /* 0x0045e20000000800 */
[----:B------:R-:W-:Y:S06]  /*07a0*/  BAR.SYNC.DEFER_BLOCKING 0x0 ;  /* 0x0000000000007b1d */ /* 0x000fec0000010000 */
[----:B-1----:R-:W-:Y:S05]  /*07b0*/  @!P0 BRA `(.L_x_4) ;  /* 0x0000000000348947 */ /* 0x002fea0003800000 */
[----:B------:R-:W2:Y:S02]  /*07c0*/  LDCU UR5, c[0x0][0x380] ;  /* 0x00007000ff0577ac */ /* 0x000ea40008000800 */
[----:B--2---:R-:W-:-:S07]  /*07d0*/  IMAD.U32 R2, RZ, RZ, UR5 ;  /* 0x00000005ff027e24 */ /* 0x004fce000f8e00ff */
.L_x_5:
[----:B------:R-:W-:-:S04]  /*07e0*/  SHF.R.U32.HI R8, RZ, 0x1, R2 ;  /* 0x00000001ff087819 */ /* 0x000fc80000011602 */
[----:B------:R-:W-:-:S13]  /*07f0*/  ISETP.GE.U32.AND P0, PT, R7, R8, PT ;  /* 0x000000080700720c */ /* 0x000fda0003f06070 */
[----:B------:R-:W-:Y:S01]  /*0800*/  @!P0 LEA R5, R8, R3, 0x2 ;  /* 0x0000000308058211 */ /* 0x000fe200078e10ff */
[----:B------:R-:W-:Y:S05]  /*0810*/  @!P0 LDS R4, [R3] ;  /* 0x0000000003048984 */ /* 0x000fea0000000800 */
[----:B------:R-:W1:Y:S02]  /*0820*/  @!P0 LDS R5, [R5] ;  /* 0x0000000005058984 */ /* 0x000e640000000800 */
[----:B-1----:R-:W-:-:S05]  /*0830*/  @!P0 FMNMX R4, R4, R5, !PT ;  /* 0x0000000504048209 */ /* 0x002fca0007800000 */
[----:B------:R1:W-:Y:S01]  /*0840*/  @!P0 STS [R3], R4 ;  /* 0x0000000403008388 */ /* 0x0003e20000000800 */
[----:B------:R-:W-:Y:S01]  /*0850*/  BAR.SYNC.DEFER_BLOCKING 0x0 ;  /* 0x0000000000007b1d */ /* 0x000fe20000010000 */
[----:B------:R-:W-:Y:S01]  /*0860*/  ISETP.GT.U32.AND P0, PT, R2, 0x3, PT ;  /* 0x000000030200780c */ /* 0x000fe20003f04070 */
[----:B------:R-:W-:-:S12]  /*0870*/  IMAD.MOV.U32 R2, RZ, RZ, R8 ;  /* 0x000000ffff027224 */ /* 0x000fd800078e0008 */
[----:B-1----:R-:W-:Y:S05]  /*0880*/  @P0 BRA `(.L_x_5) ;  /* 0xfffffffc00d40947 */ /* 0x002fea000383ffff */
.L_x_4:
[C---:B------:R-:W-:Y:S01]  /*0890*/  LEA R4, R11.reuse, UR4, 0x4 ;  /* 0x000000040b047c11 */ /* 0x040fe2000f8e20ff */
[----:B------:R-:W-:Y:S01]  /*08a0*/  LDS R5, [R6] ;  /* 0x0000000006057984 */ /* 0x000fe20000000800 */
[----:B------:R-:W-:Y:S02]  /*08b0*/  HFMA2 R8, -RZ, RZ, 0.96630859375, -0.0022525787353515625 ;  /* 0x3bbb989dff087431 */ /* 0x000fe400000001ff */
[----:B------:R-:W-:Y:S01]  /*08c0*/  IMAD.MOV.U32 R9, RZ, RZ, 0x437c0000 ;  /* 0x437c0000ff097424 */ /* 0x000fe200078e00ff */
[C---:B------:R-:W-:Y:S01]  /*08d0*/  ISETP.GE.AND P0, PT, R11.reuse, 0x2, PT ;  /* 0x000000020b00780c */ /* 0x040fe20003f06270 */
[----:B--2---:R1:W2:Y:S01]  /*08e0*/  LDS R2, [R4] ;  /* 0x0000000004027984 */ /* 0x0042a20000000800 */
[C---:B------:R-:W-:Y:S01]  /*08f0*/  IMAD R12, R11.reuse, 0x10, R3 ;  /* 0x000000100b0c7824 */ /* 0x040fe200078e0203 */
[----:B-1----:R-:W-:Y:S01]  /*0900*/  LEA R4, R11, R4, 0x4 ;  /* 0x000000040b047211 */ /* 0x002fe200078e20ff */
[----:B--2---:R-:W-:-:S04]  /*0910*/  FADD R5, -R2, R5 ;  /* 0x0000000502057221 */ /* 0x004fc80000000100 */
[----:B------:R-:W-:-:S04]  /*0920*/  FFMA.SAT R8, R5, R8, 0.5 ;  /* 0x3f00000005087423 */ /* 0x000fc80000002008 */
[----:B------:R-:W-:-:S04]  /*0930*/  FFMA.RM R8, R8, R9, 12582913 ;  /* 0x4b40000108087423 */ /* 0x000fc80000004009 */
[C---:B------:R-:W-:Y:S01]  /*0940*/  FADD R10, R8.reuse, -12583039 ;  /* 0xcb40007f080a7421 */ /* 0x040fe20000000000 */
[----:B------:R-:W-:-:S03]  /*0950*/  SHF.L.U32 R8, R8, 0x17, RZ ;  /* 0x0000001708087819 */ /* 0x000fc600000006ff */
[----:B------:R-:W-:-:S04]  /*0960*/  FFMA R10, R5, 1.4426950216293334961, -R10 ;  /* 0x3fb8aa3b050a7823 */ /* 0x000fc8000000080a */
[----:B------:R-:W-:-:S04]  /*0970*/  FFMA R10, R5, 1.925963033500011079e-08, R10 ;  /* 0x32a57060050a7823 */ /* 0x000fc8000000000a */
[----:B------:R-:W1:Y:S02]  /*0980*/  MUFU.EX2 R5, R10 ;  /* 0x0000000a00057308 */ /* 0x000e640000000800 */
[----:B-1----:R-:W-:-:S05]  /*0990*/  FMUL R5, R8, R5 ;  /* 0x0000000508057220 */ /* 0x002fca0000400000 */
[----:B------:R1:W-:Y:S01]  /*09a0*/  STS [R12], R5 ;  /* 0x000000050c007388 */ /* 0x0003e20000000800 */
[----:B------:R-:W-:Y:S06]  /*09b0*/  BAR.SYNC.DEFER_BLOCKING 0x0 ;  /* 0x0000000000007b1d */ /* 0x000fec0000010000 */
[----:B------:R-:W-:Y:S05]  /*09c0*/  @!P0 BRA `(.L_x_6) ;  /* 0x0000000000348947 */ /* 0x000fea0003800000 */
[----:B------:R-:W2:Y:S02]  /*09d0*/  LDCU UR4, c[0x0][0x380] ;  /* 0x00007000ff0477ac */ /* 0x000ea40008000800 */
[----:B--2---:R-:W-:-:S07]  /*09e0*/  IMAD.U32 R3, RZ, RZ, UR4 ;  /* 0x00000004ff037e24 */ /* 0x004fce000f8e00ff */
.L_x_7:
[----:B------:R-:W-:-:S04]  /*09f0*/  SHF.R.U32.HI R10, RZ, 0x1, R3 ;  /* 0x00000001ff0a7819 */ /* 0x000fc80000011603 */
[----:B------:R-:W-:-:S13]  /*0a00*/  ISETP.GE.U32.AND P0, PT, R7, R10, PT ;  /* 0x0000000a0700720c */ /* 0x000fda0003f06070 */
[----:B-1----:R-:W-:Y:S01]  /*0a10*/  @!P0 LEA R5, R10, R12, 0x2 ;  /* 0x0000000c0a058211 */ /* 0x002fe200078e10ff */
[----:B------:R-:W-:Y:S05]  /*0a20*/  @!P0 LDS R8, [R12] ;  /* 0x000000000c088984 */ /* 0x000fea0000000800 */
[----:B------:R-:W1:Y:S02]  /*0a30*/  @!P0 LDS R5, [R5] ;  /* 0x0000000005058984 */ /* 0x000e640000000800 */
[----:B-1----:R-:W-:-:S05]  /*0a40*/  @!P0 FADD R9, R5, R8 ;  /* 0x0000000805098221 */ /* 0x002fca0000000000 */
[----:B------:R2:W-:Y:S01]  /*0a50*/  @!P0 STS [R12], R9 ;  /* 0x000000090c008388 */ /* 0x0005e20000000800 */
[----:B------:R-:W-:Y:S01]  /*0a60*/  BAR.SYNC.DEFER_BLOCKING 0x0 ;  /* 0x0000000000007b1d */ /* 0x000fe20000010000 */
[----:B------:R-:W-:Y:S01]  /*0a70*/  ISETP.GT.U32.AND P0, PT, R3, 0x3, PT ;  /* 0x000000030300780c */ /* 0x000fe20003f04070 */
[----:B------:R-:W-:-:S12]  /*0a80*/  IMAD.MOV.U32 R3, RZ, RZ, R10 ;  /* 0x000000ffff037224 */ /* 0x000fd800078e000a */
[----:B--2---:R-:W-:Y:S05]  /*0a90*/  @P0 BRA `(.L_x_7) ;  /* 0xfffffffc00d40947 */ /* 0x004fea000383ffff */
.L_x_6:
[----:B------:R-:W2:Y:S01]  /*0aa0*/  LDS R3, [R4] ;  /* 0x0000000004037984 */ /* 0x000ea20000000800 */
[----:B------:R-:W-:Y:S01]  /*0ab0*/  MOV R8, 0x3e055027 ;  /* 0x3e05502700087802 */ /* 0x000fe20000000f00 */
[----:B------:R-:W3:Y:S02]  /*0ac0*/  LDCU UR4, c[0x0][0x380] ;  /* 0x00007000ff0477ac */ /* 0x000ee40008000800 */
[----:B------:R-:W4:Y:S01]  /*0ad0*/  LDS R13, [R6] ;  /* 0x00000000060d7984 */ /* 0x000f220000000800 */
[----:B---3--:R-:W-:Y:S01]  /*0ae0*/  IMAD R7, R0, UR4, R7 ;  /* 0x0000000400077c24 */ /* 0x008fe2000f8e0207 */
[----:B--2---:R-:W-:Y:S01]  /*0af0*/  FSETP.GEU.AND P0, PT, R3, 1.175494350822287508e-38, PT ;  /* 0x008000000300780b */ /* 0x004fe20003f0e000 */
[----:B----4-:R-:W-:-:S12]  /*0b00*/  FADD R13, -R2, R13 ;  /* 0x0000000d020d7221 */ /* 0x010fd80000000100 */
[----:B------:R-:W-:-:S05]  /*0b10*/  @!P0 FMUL R3, R3, 8388608 ;  /* 0x4b00000003038820 */ /* 0x000fca0000400000 */
[----:B-1----:R-:W-:-:S04]  /*0b20*/  IADD3 R5, PT, PT, R3, -0x3f2aaaab, RZ ;  /* 0xc0d5555503057810 */ /* 0x002fc80007ffe0ff */
[----:B------:R-:W-:-:S04]  /*0b30*/  LOP3.LUT R10, R5, 0xff800000, RZ, 0xc0, !PT ;  /* 0xff800000050a7812 */ /* 0x000fc800078ec0ff */
[----:B------:R-:W-:Y:S01]  /*0b40*/  I2FP.F32.S32 R9, R10 ;  /* 0x0000000a00097245 */ /* 0x000fe20000201400 */
[----:B------:R-:W-:Y:S02]  /*0b50*/  IMAD.IADD R5, R3, 0x1, -R10 ;  /* 0x0000000103057824 */ /* 0x000fe400078e0a0a */
[----:B------:R-:W-:Y:S02]  /*0b60*/  IMAD.MOV.U32 R10, RZ, RZ, 0x7f800000 ;  /* 0x7f800000ff0a7424 */ /* 0x000fe400078e00ff */
[----:B------:R-:W-:Y:S02]  /*0b70*/  FADD R11, R5, -1 ;  /* 0xbf800000050b7421 */ /* 0x000fe40000000000 */
[----:B------:R-:W1:Y:S02]  /*0b80*/  LDC.64 R4, c[0x0][0x390] ;  /* 0x0000e400ff047b82 */ /* 0x000e640000000a00 */
[----:B------:R-:W-:-:S04]  /*0b90*/  FFMA R8, R11, -R8, 0.14084610342979431152 ;  /* 0x3e1039f60b087423 */ /* 0x000fc80000000808 */
[----:B------:R-:W-:-:S04]  /*0ba0*/  FFMA R8, R11, R8, -0.12148627638816833496 ;  /* 0xbdf8cdcc0b087423 */ /* 0x000fc80000000008 */
[----:B------:R-:W-:-:S04]  /*0bb0*/  FFMA R8, R11, R8, 0.13980610668659210205 ;  /* 0x3e0f29550b087423 */ /* 0x000fc80000000008 */
[----:B------:R-:W-:-:S04]  /*0bc0*/  FFMA R8, R11, R8, -0.16684235632419586182 ;  /* 0xbe2ad8b90b087423 */ /* 0x000fc80000000008 */
[----:B------:R-:W-:-:S04]  /*0bd0*/  FFMA R8, R11, R8, 0.20012299716472625732 ;  /* 0x3e4ced0b0b087423 */ /* 0x000fc80000000008 */
[----:B------:R-:W-:Y:S01]  /*0be0*/  FFMA R8, R11, R8, -0.24999669194221496582 ;  /* 0xbe7fff220b087423 */ /* 0x000fe20000000008 */
[----:B-1----:R-:W-:-:S04]  /*0bf0*/  IMAD.WIDE R4, R7, 0x4, R4 ;  /* 0x0000000407047825 */ /* 0x002fc800078e0204 */
[----:B------:R-:W-:-:S04]  /*0c00*/  FFMA R8, R11, R8, 0.33333182334899902344 ;  /* 0x3eaaaa780b087423 */ /* 0x000fc80000000008 */
[----:B------:R-:W-:Y:S01]  /*0c10*/  FFMA R12, R11, R8, -0.5 ;  /* 0xbf0000000b0c7423 */ /* 0x000fe20000000008 */
[----:B------:R-:W-:Y:S02]  /*0c20*/  FSEL R8, RZ, -23, P0 ;  /* 0xc1b80000ff087808 */ /* 0x000fe40000000000 */
[----:B------:R-:W-:Y:S01]  /*0c30*/  ISETP.GT.U32.AND P0, PT, R3, 0x7f7fffff, PT ;  /* 0x7f7fffff0300780c */ /* 0x000fe20003f04070 */
[----:B------:R-:W-:Y:S02]  /*0c40*/  FMUL R12, R11, R12 ;  /* 0x0000000c0b0c7220 */ /* 0x000fe40000400000 */
[----:B------:R-:W-:Y:S02]  /*0c50*/  FFMA R8, R9, 1.1920928955078125e-07, R8 ;  /* 0x3400000009087823 */ /* 0x000fe40000000008 */
[----:B------:R-:W-:-:S04]  /*0c60*/  FFMA R11, R11, R12, R11 ;  /* 0x0000000c0b0b7223 */ /* 0x000fc8000000000b */
[----:B------:R-:W-:-:S04]  /*0c70*/  FFMA R8, R8, 0.69314718246459960938, R11 ;  /* 0x3f31721808087823 */ /* 0x000fc8000000000b */
[C---:B------:R-:W-:Y:S01]  /*0c80*/  @P0 FFMA R8, R3.reuse, R10, +INF ;  /* 0x7f80000003080423 */ /* 0x040fe2000000000a */
[----:B------:R-:W-:-:S04]  /*0c90*/  FSETP.NEU.AND P0, PT, R3, RZ, PT ;  /* 0x000000ff0300720b */ /* 0x000fc80003f0d000 */
[----:B------:R-:W-:-:S05]  /*0ca0*/  FSEL R8, R8, -INF , P0 ;  /* 0xff80000008087808 */ /* 0x000fca0000000000 */
[----:B------:R-:W-:-:S05]  /*0cb0*/  FADD R13, -R8, R13 ;  /* 0x0000000d080d7221 */ /* 0x000fca0000000100 */
[----:B------:R-:W-:Y:S04]  /*0cc0*/  STS [R6], R13 ;  /* 0x0000000d06007388 */ /* 0x000fe80000000800 */
[----:B------:R-:W-:Y:S01]  /*0cd0*/  STG.E desc[UR6][R4.64], R13 ;  /* 0x0000000d04007986 */ /* 0x000fe2000c101906 */
[----:B------:R-:W-:Y:S05]  /*0ce0*/  EXIT ;  /* 0x000000000000794d */ /* 0x000fea0003800000 */
.L_x_8:
[----:B------:R-:W-:-:S00]  /*0cf0*/  BRA `(.L_x_8) ;  /* 0xfffffffc00fc7947 */ /* 0x000fc0000383ffff */
[----:B------:R-:W-:-:S00]  /*0d00*/  NOP ;  /* 0x0000000000007918 */ /* 0x000fc00000000000 */
[----:B------:R-:W-:-:S00]  /*0d10*/  NOP ;  /* 0x0000000000007918 */ /* 0x000fc00000000000 */
[----:B------:R-:W-:-:S00]  /*0d20*/  NOP ;  /* 0x0000000000007918 */ /* 0x000fc00000000000 */
[----:B------:R-:W-:-:S00]  /*0d30*/  NOP ;  /* 0x0000000000007918 */ /* 0x000fc00000000000 */
[----:B------:R-:W-:-:S00]  /*0d40*/  NOP ;  /* 0x0000000000007918 */ /* 0x000fc00000000000 */
[----:B------:R-:W-:-:S00]  /*0d50*/  NOP ;  /* 0x0000000000007918 */ /* 0x000fc00000000000 */
[----:B------:R-:W-:-:S00]  /*0d60*/  NOP ;  /* 0x0000000000007918 */ /* 0x000fc00000000000 */
[----:B------:R-:W-:-:S00]  /*0d70*/  NOP ;  /* 0x0000000000007918 */ /* 0x000fc00000000000 */
.L_x_12:


//--------------------- .text._Z13XW_blockized_iiPfS_S_i --------------------------
	.section	.text._Z13XW_blockized_iiPfS_S_i,"ax",@progbits
	.align	128
        .global         _Z13XW_blockized_iiPfS_S_i
        .type           _Z13XW_blockized_iiPfS_S_i,@function
        .size           _Z13XW_blockized_iiPfS_S_i,(.L_x_13 - _Z13XW_blockized_iiPfS_S_i)
        .other          _Z13XW_blockized_iiPfS_S_i,@"STO_CUDA_ENTRY STV_DEFAULT"
_Z13XW_blockized_iiPfS_S_i:
.text._Z13XW_blockized_iiPfS_S_i:
[----:B------:R-:W-:Y:S01]  /*0000*/  LDC R1, c[0x0][0x37c] ;  /* 0x0000df00ff017b82 */ /* 0x000fe20000000800 */
[----:B------:R-:W0:Y:S01]  /*0010*/  LDCU UR4, c[0x0][0x380] ;  /* 0x00007000ff0477ac */ /* 0x000e220008000800 */
[----:B------:R-:W1:Y:S01]  /*0020*/  S2R R17, SR_CTAID.Y ;  /* 0x0000000000117919 */ /* 0x000e620000002600 */
[----:B------:R-:W-:Y:S01]  /*0030*/  HFMA2 R5, -RZ, RZ, 0, 0 ;  /* 0x00000000ff057431 */ /* 0x000fe200000001ff */
[----:B------:R-:W2:Y:S01]  /*0040*/  LDCU UR12, c[0x0][0x384] ;  /* 0x00007080ff0c77ac */ /* 0x000ea20008000800 */
[----:B------:R-:W1:Y:S01]  /*0050*/  S2R R0, SR_TID.Y ;  /* 0x0000000000007919 */ /* 0x000e620000002200 */
[----:B------:R-:W3:Y:S01]  /*0060*/  LDCU.64 UR8, c[0x0][0x358] ;  /* 0x00006b00ff0877ac */ /* 0x000ee20008000a00 */
[----:B------:R-:W4:Y:S01]  /*0070*/  S2R R7, SR_CTAID.X ;  /* 0x0000000000077919 */ /* 0x000f220000002500 */
[----:B------:R-:W4:Y:S01]  /*0080*/  S2R R2, SR_TID.X ;  /* 0x0000000000027919 */ /* 0x000f220000002100 */
[----:B0-----:R-:W-:-:S05]  /*0090*/  I2FP.F32.S32 R3, UR4 ;  /* 0x0000000400037c45 */ /* 0x001fca0008201400 */
[----:B------:R-:W-:-:S06]  /*00a0*/  FMUL R3, R3, 0.0625 ;  /* 0x3d80000003037820 */ /* 0x000fcc0000400000 */
[----:B------:R-:W0:Y:S01]  /*00b0*/  FRND.CEIL R3, R3 ;  /* 0x0000000300037307 */ /* 0x000e220000209000 */
[----:B-1----:R-:W-:Y:S02]  /*00c0*/  LEA R17, R17, R0, 0x4 ;  /* 0x0000000011117211 */ /* 0x002fe400078e20ff */
[----:B0-----:R-:W-:Y:S02]  /*00d0*/  FSETP.GT.AND P0, PT, R3, RZ, PT ;  /* 0x000000ff0300720b */ /* 0x001fe40003f04000 */
[----:B----4-:R-:W-:-:S11]  /*00e0*/  LEA R18, R7, R2, 0x4 ;  /* 0x0000000207127211 */ /* 0x010fd600078e20ff */
[----:B--23--:R-:W-:Y:S05]  /*00f0*/  @!P0 BRA `(.L_x_9) ;  /* 0x0000000400288947 */ /* 0x00cfea0003800000 */
[----:B------:R-:W0:Y:S01]  /*0100*/  S2UR UR6, SR_CgaCtaId ;  /* 0x00000000000679c3 */ /* 0x000e220000008800 */
[----:B------:R-:W-:Y:S01]  /*0110*/  UMOV UR4, 0x400 ;  /* 0x0000040000047882 */ /* 0x000fe20000000000 */
[----:B------:R-:W-:Y:S01]  /*0120*/  MOV R5, RZ ;  /* 0x000000ff00057202 */ /* 0x000fe20000000f00 */
[----:B------:R-:W-:Y:S01]  /*0130*/  UIADD3 UR5, UPT, UPT, UR4, 0x400, URZ ;  /* 0x0000040004057890 */ /* 0x000fe2000fffe0ff */
[----:B------:R-:W-:Y:S01]  /*0140*/  MOV R23, RZ ;  /* 0x000000ff00177202 */ /* 0x000fe20000000f00 */
[----:B------:R-:W1:Y:S01]  /*0150*/  LDCU UR11, c[0x0][0x380] ;  /* 0x00007000ff0b77ac */ /* 0x000e620008000800 */
[----:B------:R-:W2:Y:S01]  /*0160*/  LDCU UR7, c[0x0][0x3a0] ;  /* 0x00007400ff0777ac */ /* 0x000ea20008000800 */
[----:B------:R-:W3:Y:S01]  /*0170*/  LDCU UR10, c[0x0][0x384] ;  /* 0x00007080ff0a77ac */ /* 0x000ee20008000800 */
[----:B0-----:R-:W-:Y:S02]  /*0180*/  ULEA UR4, UR6, UR4, 0x18 ;  /* 0x0000000406047291 */ /* 0x001fe4000f8ec0ff */
[----:B------:R-:W-:-:S04]  /*0190*/  ULEA UR5, UR6, UR5, 0x18 ;  /* 0x0000000506057291 */ /* 0x000fc8000f8ec0ff */
[----:B------:R-:W-:Y:S02]  /*01a0*/  LEA R19, R0, UR4, 0x6 ;  /* 0x0000000400137c11 */ /* 0x000fe4000f8e30ff */
[C---:B------:R-:W-:Y:S02]  /*01b0*/  LEA R21, R2.reuse, UR5, 0x2 ;  /* 0x0000000502157c11 */ /* 0x040fe4000f8e10ff */
[----:B------:R-:W-:Y:S02]  /*01c0*/  LEA R20, R2, R19, 0x2 ;  /* 0x0000001302147211 */ /* 0x000fe400078e10ff */
[----:B-123--:R-:W-:-:S07]  /*01d0*/  LEA R16, R0, R21, 0x6 ;  /* 0x0000001500107211 */ /* 0x00efce00078e30ff */
.L_x_10:
[C---:B------:R-:W-:Y:S01]  /*01e0*/  LEA R4, R23.reuse, R2, 0x4 ;  /* 0x0000000217047211 */ /* 0x040fe200078e20ff */
[----:B------:R-:W-:Y:S01]  /*01f0*/  HFMA2 R27, -RZ, RZ, 0, 0 ;  /* 0x00000000ff1b7431 */ /* 0x000fe200000001ff */
[----:B------:R-:W-:Y:S02]  /*0200*/  ISETP.GE.AND P0, PT, R18, UR10, PT ;  /* 0x0000000a12007c0c */ /* 0x000fe4000bf06270 */
[----:B------:R-:W-:Y:S02]  /*0210*/  ISETP.GE.AND P1, PT, R4, UR11, PT ;  /* 0x0000000b04007c0c */ /* 0x000fe4000bf26270 */
[----:B------:R-:W-:Y:S02]  /*0220*/  LEA R11, R23, R0, 0x4 ;  /* 0x00000000170b7211 */ /* 0x000fe400078e20ff */
[----:B------:R-:W-:Y:S02]  /*0230*/  ISETP.GE.OR P1, PT, R17, UR7, P1 ;  /* 0x0000000711007c0c */ /* 0x000fe40008f26670 */
[----:B------:R-:W-:-:S02]  /*0240*/  ISETP.GE.OR P0, PT, R11, UR11, P0 ;  /* 0x0000000b0b007c0c */ /* 0x000fc40008706670 */
[----:B------:R-:W-:-:S09]  /*0250*/  MOV R25, RZ ;  /* 0x000000ff00197202 */ /* 0x000fd20000000f00 */
[----:B------:R-:W0:Y:S01]  /*0260*/  @!P1 LDC.64 R8, c[0x0][0x388] ;  /* 0x0000e200ff089b82 */ /* 0x000e220000000a00 */
[----:B------:R-:W-:Y:S02]  /*0270*/  @!P1 IMAD R13, R17, UR11, R4 ;  /* 0x0000000b110d9c24 */ /* 0x000fe4000f8e0204 */
[----:B------:R-:W-:-:S05]  /*0280*/  @!P0 IMAD R11, R11, UR10, R18 ;  /* 0x0000000a0b0b8c24 */ /* 0x000fca000f8e0212 */
[----:B------:R-:W1:Y:S01]  /*0290*/  @!P0 LDC.64 R6, c[0x0][0x398] ;  /* 0x0000e600ff068b82 */ /* 0x000e620000000a00 */
[----:B0-----:R-:W-:-:S05]  /*02a0*/  @!P1 IMAD.WIDE R12, R13, 0x4, R8 ;  /* 0x000000040d0c9825 */ /* 0x001fca00078e0208 */
[----:B------:R-:W2:Y:S01]  /*02b0*/  @!P1 LDG.E R25, desc[UR8][R12.64] ;  /* 0x000000080c199981 */ /* 0x000ea2000c1e1900 */
[----:B-1----:R-:W-:-:S05]  /*02c0*/  @!P0 IMAD.WIDE R6, R11, 0x4, R6 ;  /* 0x000000040b068825 */ /* 0x002fca00078e0206 */
[----:B------:R-:W3:Y:S01]  /*02d0*/  @!P0 LDG.E R27, desc[UR8][R6.64] ;  /* 0x00000008061b8981 */ /* 0x000ee2000c1e1900 */
[----:B------:R-:W-:-:S03]  /*02e0*/  IADD3 R23, PT, PT, R23, 0x1, RZ ;  /* 0x0000000117177810 */ /* 0x000fc60007ffe0ff */
[----:B--2---:R-:W-:Y:S04]  /*02f0*/  STS [R20], R25 ;  /* 0x0000001914007388 */ /* 0x004fe80000000800 */
[----:B---3--:R-:W-:Y:S01]  /*0300*/  STS [R16], R27 ;  /* 0x0000001b10007388 */ /* 0x008fe20000000800 */
[----:B------:R-:W-:Y:S06]  /*0310*/  BAR.SYNC.DEFER_BLOCKING 0x0 ;  /* 0x0000000000007b1d */ /* 0x000fec0000010000 */
[----:B------:R-:W-:Y:S04]  /*0320*/  LDS R4, [R21] ;  /* 0x0000000015047984 */ /* 0x000fe80000000800 */
[----:B------:R-:W0:Y:S04]  /*0330*/  LDS.128 R8, [R19] ;  /* 0x0000000013087984 */ /* 0x000e280000000c00 */
[----:B------:R-:W1:Y:S04]  /*0340*/  LDS R26, [R21+0x40] ;  /* 0x00004000151a7984 */ /* 0x000e680000000800 */
[----:B------:R-:W2:Y:S04]  /*0350*/  LDS R28, [R21+0x80] ;  /* 0x00008000151c7984 */ /* 0x000ea80000000800 */
[----:B------:R-:W3:Y:S04]  /*0360*/  LDS R24, [R21+0xc0] ;  /* 0x0000c00015187984 */ /* 0x000ee80000000800 */
[----:B------:R-:W-:Y:S04]  /*0370*/  LDS R29, [R21+0x100] ;  /* 0x00010000151d7984 */ /* 0x000fe80000000800 */
[----:B------:R-:W4:Y:S04]  /*0380*/  LDS.128 R12, [R19+0x10] ;  /* 0x00001000130c7984 */ /* 0x000f280000000c00 */
[----:B------:R-:W5:Y:S04]  /*0390*/  LDS R22, [R21+0x140] ;  /* 0x0001400015167984 */ /* 0x000f680000000800 */
[----:B------:R-:W5:Y:S04]  /*03a0*/  LDS R25, [R21+0x180] ;  /* 0x0001800015197984 */ /* 0x000f680000000800 */
[----:B------:R-:W-:Y:S01]  /*03b0*/  LDS R27, [R21+0x200] ;  /* 0x00020000151b7984 */ /* 0x000fe20000000800 */
[----:B0-----:R-:W-:-:S03]  /*03c0*/  FFMA R4, R8, R4, R5 ;  /* 0x0000000408047223 */ /* 0x001fc60000000005 */
[----:B------:R-:W0:Y:S01]  /*03d0*/  LDS R8, [R21+0x1c0] ;  /* 0x0001c00015087984 */ /* 0x000e220000000800 */
[----:B-1----:R-:W-:-:S03]  /*03e0*/  FFMA R9, R26, R9, R4 ;  /* 0x000000091a097223 */ /* 0x002fc60000000004 */
[----:B------:R-:W1:Y:S01]  /*03f0*/  LDS.128 R4, [R19+0x20] ;  /* 0x0000200013047984 */ /* 0x000e620000000c00 */
[----:B--2---:R-:W-:-:S04]  /*0400*/  FFMA R9, R28, R10, R9 ;  /* 0x0000000a1c097223 */ /* 0x004fc80000000009 */
[----:B---3--:R-:W-:-:S04]  /*0410*/  FFMA R9, R24, R11, R9 ;  /* 0x0000000b18097223 */ /* 0x008fc80000000009 */
[----:B----4-:R-:W-:Y:S02]  /*0420*/  FFMA R9, R12, R29, R9 ;  /* 0x0000001d0c097223 */ /* 0x010fe40000000009 */
[----:B------:R-:W2:Y:S02]  /*0430*/  LDS R12, [R21+0x240] ;  /* 0x00024000150c7984 */ /* 0x000ea40000000800 */
[----:B-----5:R-:W-:Y:S02]  /*0440*/  FFMA R22, R22, R13, R9 ;  /* 0x0000000d16167223 */ /* 0x020fe40000000009 */
[----:B------:R-:W3:Y:S02]  /*0450*/  LDS R13, [R21+0x280] ;  /* 0x00028000150d7984 */ /* 0x000ee40000000800 */
[----:B------:R-:W-:Y:S02]  /*0460*/  FFMA R25, R25, R14, R22 ;  /* 0x0000000e19197223 */ /* 0x000fe40000000016 */
[----:B------:R-:W4:Y:S04]  /*0470*/  LDS R14, [R21+0x2c0] ;  /* 0x0002c000150e7984 */ /* 0x000f280000000800 */
[----:B------:R-:W-:Y:S01]  /*0480*/  LDS R22, [R21+0x340] ;  /* 0x0003400015167984 */ /* 0x000fe20000000800 */
[----:B0-----:R-:W-:-:S03]  /*0490*/  FFMA R29, R8, R15, R25 ;  /* 0x0000000f081d7223 */ /* 0x001fc60000000019 */
[----:B------:R-:W-:Y:S04]  /*04a0*/  LDS R25, [R21+0x300] ;  /* 0x0003000015197984 */ /* 0x000fe80000000800 */
[----:B------:R-:W0:Y:S01]  /*04b0*/  LDS.128 R8, [R19+0x30] ;  /* 0x0000300013087984 */ /* 0x000e220000000c00 */
[----:B-1----:R-:W-:-:S03]  /*04c0*/  FFMA R27, R4, R27, R29 ;  /* 0x0000001b041b7223 */ /* 0x002fc6000000001d */
[----:B------:R-:W1:Y:S04]  /*04d0*/  LDS R15, [R21+0x380] ;  /* 0x00038000150f7984 */ /* 0x000e680000000800 */
[----:B------:R-:W5:Y:S01]  /*04e0*/  LDS R4, [R21+0x3c0] ;  /* 0x0003c00015047984 */ /* 0x000f620000000800 */
[----:B--2---:R-:W-:-:S04]  /*04f0*/  FFMA R12, R12, R5, R27 ;  /* 0x000000050c0c7223 */ /* 0x004fc8000000001b */
[----:B---3--:R-:W-:Y:S01]  /*0500*/  FFMA R13, R13, R6, R12 ;  /* 0x000000060d0d7223 */ /* 0x008fe2000000000c */
[----:B------:R-:W-:-:S03]  /*0510*/  I2FP.F32.U32 R6, R23 ;  /* 0x0000001700067245 */ /* 0x000fc60000201000 */
[----:B----4-:R-:W-:Y:S01]  /*0520*/  FFMA R7, R14, R7, R13 ;  /* 0x000000070e077223 */ /* 0x010fe2000000000d */
[----:B------:R-:W-:Y:S01]  /*0530*/  BAR.SYNC.DEFER_BLOCKING 0x0 ;  /* 0x0000000000007b1d */ /* 0x000fe20000010000 */
[----:B------:R-:W-:Y:S02]  /*0540*/  FSETP.GT.AND P0, PT, R3, R6, PT ;  /* 0x000000060300720b */ /* 0x000fe40003f04000 */
[----:B0-----:R-:W-:-:S04]  /*0550*/  FFMA R7, R8, R25, R7 ;  /* 0x0000001908077223 */ /* 0x001fc80000000007 */
[----:B------:R-:W-:-:S04]  /*0560*/  FFMA R22, R22, R9, R7 ;  /* 0x0000000916167223 */ /* 0x000fc80000000007 */
[----:B-1----:R-:W-:-:S04]  /*0570*/  FFMA R15, R15, R10, R22 ;  /* 0x0000000a0f0f7223 */ /* 0x002fc80000000016 */
[----:B-----5:R-:W-:Y:S01]  /*0580*/  FFMA R5, R4, R11, R15 ;  /* 0x0000000b04057223 */ /* 0x020fe2000000000f */
[----:B------:R-:W-:Y:S06]  /*0590*/  @P0 BRA `(.L_x_10) ;  /* 0xfffffffc00100947 */ /* 0x000fec000383ffff */
.L_x_9:
[----:B------:R-:W0:Y:S01]  /*05a0*/  LDCU UR4, c[0x0][0x3a0] ;  /* 0x00007400ff0477ac */ /* 0x000e220008000800 */
[----:B------:R-:W-:-:S04]  /*05b0*/  ISETP.GE.AND P0, PT, R18, UR12, PT ;  /* 0x0000000c12007c0c */ /* 0x000fc8000bf06270 */
[----:B0-----:R-:W-:-:S13]  /*05c0*/  ISETP.GE.OR P0, PT, R17, UR4, P0 ;  /* 0x0000000411007c0c */ /* 0x001fda0008706670 */
[----:B------:R-:W-:Y:S05]  /*05d0*/  @P0 EXIT ;  /* 0x000000000000094d */ /* 0x000fea0003800000 */
[----:B------:R-:W0:Y:S01]  /*05e0*/  LDC.64 R2, c[0x0][0x390] ;  /* 0x0000e400ff027b82 */ /* 0x000e220000000a00 */
[----:B------:R-:W-:-:S04]  /*05f0*/  IMAD R17, R17, UR12, R18 ;  /* 0x0000000c11117c24 */ /* 0x000fc8000f8e0212 */
[----:B0-----:R-:W-:-:S05]  /*0600*/  IMAD.WIDE.U32 R2, R17, 0x4, R2 ;  /* 0x0000000411027825 */ /* 0x001fca00078e0002 */
[----:B------:R-:W-:Y:S01]  /*0610*/  STG.E desc[UR8][R2.64], R5 ;  /* 0x0000000502007986 */ /* 0x000fe2000c101908 */
[----:B------:R-:W-:Y:S05]  /*0620*/  EXIT ;  /* 0x000000000000794d */ /* 0x000fea0003800000 */
.L_x_11:
        /* <DEDUP_REMOVED lines=13> */
.L_x_13:


//--------------------- .nv.shared._Z27logSoftmax_AX_parallalized_iPfS_PiS0_S_i --------------------------
	.section	.nv.shared._Z27logSoftmax_AX_parallalized_iPfS_PiS0_S_i,"aw",@nobits
	.sectionflags	@""
	.align	16
	.zero		1024


//--------------------- .nv.shared.reserved.0     --------------------------
	.section	.nv.shared.reserved.0,"aw",@nobits
	.weak		__nv_reservedSMEM_offset_0_alias
	.size		__nv_reservedSMEM_offset_0_alias, 0, 64
	.other		__nv_reservedSMEM_offset_0_alias,@"STO_CUDA_RESERVED_SHARED STV_DEFAULT"
__nv_reservedSMEM_offset_0_alias:
	.zero		0
	.zero		64


//--------------------- .nv.shared._Z13XW_blockized_iiPfS_S_i --------------------------
	.section	.nv.shared._Z13XW_blockized_iiPfS_S_i,"aw",@nobits
	.sectionflags	@""
	.align	16
.nv.shared._Z13XW_blockized_iiPfS_S_i:
	.zero		3072


//--------------------- .nv.constant0._Z27logSoftmax_AX_parallalized_iPfS_PiS0_S_i --------------------------
	.section	.nv.constant0._Z27logSoftmax_AX_parallalized_iPfS_PiS0_S_i,"a",@progbits
	.sectionflags	@""
	.align	4
.nv.constant0._Z27logSoftmax_AX_parallalized_iPfS_PiS0_S_i:
	.zero		948


//--------------------- .nv.constant0._Z13XW_blockized_iiPfS_S_i --------------------------
	.section	.nv.constant0._Z13XW_blockized_iiPfS_S_i,"a",@progbits
	.sectionflags	@""
	.align	4
.nv.constant0._Z13XW_blockized_iiPfS_S_i:
	.zero		932


//--------------------- SYMBOLS --------------------------

	.type		.nv.reservedSmem.offset0,@object
	.size		.nv.reservedSmem.offset0,0x4
	.type		.nv.reservedSmem.cap,@object
	.size		.nv.reservedSmem.cap,0x4
